//
// Generated by NVIDIA NVVM Compiler
//
// Compiler Build ID: CL-36424714
// Cuda compilation tools, release 13.0, V13.0.88
// Based on NVVM 20.0.0
//

.version 9.0
.target sm_100
.address_size 64

	// .globl	_Z14reduction_smemPdiS_
// _ZZ14reduction_smemPdiS_E4smem has been demoted

.visible .entry _Z14reduction_smemPdiS_(
	.param .u64 .ptr .align 1 _Z14reduction_smemPdiS__param_0,
	.param .u32 _Z14reduction_smemPdiS__param_1,
	.param .u64 .ptr .align 1 _Z14reduction_smemPdiS__param_2
)
{
	.reg .pred 	%p<25>;
	.reg .b32 	%r<53>;
	.reg .b64 	%rd<7>;
	.reg .b64 	%fd<32>;
	// demoted variable
	.shared .align 8 .b8 _ZZ14reduction_smemPdiS_E4smem[256];
	ld.param.u64 	%rd1, [_Z14reduction_smemPdiS__param_0];
	ld.param.u32 	%r3, [_Z14reduction_smemPdiS__param_1];
	ld.param.u64 	%rd2, [_Z14reduction_smemPdiS__param_2];
	mov.u32 	%r1, %tid.x;
	mov.u32 	%r4, %ctaid.x;
	mov.u32 	%r5, %ntid.x;
	mad.lo.s32 	%r2, %r4, %r5, %r1;
	setp.ge.s32 	%p1, %r2, %r3;
	mov.f64 	%fd30, 0d0000000000000000;
	@%p1 bra 	$L__BB0_2;
	cvta.to.global.u64 	%rd3, %rd1;
	mul.wide.s32 	%rd4, %r2, 8;
	add.s64 	%rd5, %rd3, %rd4;
	ld.global.f64 	%fd30, [%rd5];
$L__BB0_2:
	// begin inline asm
	mov.b64 {%r6,%r7}, %fd30;
	// end inline asm
	shfl.sync.down.b32	%r9|%p2, %r7, 16, 31, -1;
	shfl.sync.down.b32	%r8|%p3, %r6, 16, 31, -1;
	// begin inline asm
	mov.b64 %fd9, {%r8,%r9};
	// end inline asm
	add.f64 	%fd10, %fd30, %fd9;
	// begin inline asm
	mov.b64 {%r10,%r11}, %fd10;
	// end inline asm
	shfl.sync.down.b32	%r13|%p4, %r11, 8, 31, -1;
	shfl.sync.down.b32	%r12|%p5, %r10, 8, 31, -1;
	// begin inline asm
	mov.b64 %fd11, {%r12,%r13};
	// end inline asm
	add.f64 	%fd12, %fd10, %fd11;
	// begin inline asm
	mov.b64 {%r14,%r15}, %fd12;
	// end inline asm
	shfl.sync.down.b32	%r17|%p6, %r15, 4, 31, -1;
	shfl.sync.down.b32	%r16|%p7, %r14, 4, 31, -1;
	// begin inline asm
	mov.b64 %fd13, {%r16,%r17};
	// end inline asm
	add.f64 	%fd14, %fd12, %fd13;
	// begin inline asm
	mov.b64 {%r18,%r19}, %fd14;
	// end inline asm
	shfl.sync.down.b32	%r21|%p8, %r19, 2, 31, -1;
	shfl.sync.down.b32	%r20|%p9, %r18, 2, 31, -1;
	// begin inline asm
	mov.b64 %fd15, {%r20,%r21};
	// end inline asm
	add.f64 	%fd16, %fd14, %fd15;
	// begin inline asm
	mov.b64 {%r22,%r23}, %fd16;
	// end inline asm
	shfl.sync.down.b32	%r25|%p10, %r23, 1, 31, -1;
	shfl.sync.down.b32	%r24|%p11, %r22, 1, 31, -1;
	// begin inline asm
	mov.b64 %fd17, {%r24,%r25};
	// end inline asm
	add.f64 	%fd3, %fd16, %fd17;
	and.b32  	%r26, %r1, 31;
	setp.ne.s32 	%p12, %r26, 0;
	@%p12 bra 	$L__BB0_4;
	shr.u32 	%r27, %r1, 2;
	mov.u32 	%r28, _ZZ14reduction_smemPdiS_E4smem;
	add.s32 	%r29, %r28, %r27;
	st.shared.f64 	[%r29], %fd3;
$L__BB0_4:
	bar.sync 	0;
	setp.gt.u32 	%p13, %r1, 31;
	mov.f64 	%fd31, 0d0000000000000000;
	@%p13 bra 	$L__BB0_6;
	shl.b32 	%r30, %r1, 3;
	mov.u32 	%r31, _ZZ14reduction_smemPdiS_E4smem;
	add.s32 	%r32, %r31, %r30;
	ld.shared.f64 	%fd31, [%r32];
$L__BB0_6:
	// begin inline asm
	mov.b64 {%r33,%r34}, %fd31;
	// end inline asm
	shfl.sync.down.b32	%r36|%p14, %r34, 16, 31, -1;
	shfl.sync.down.b32	%r35|%p15, %r33, 16, 31, -1;
	// begin inline asm
	mov.b64 %fd20, {%r35,%r36};
	// end inline asm
	add.f64 	%fd21, %fd31, %fd20;
	// begin inline asm
	mov.b64 {%r37,%r38}, %fd21;
	// end inline asm
	shfl.sync.down.b32	%r40|%p16, %r38, 8, 31, -1;
	shfl.sync.down.b32	%r39|%p17, %r37, 8, 31, -1;
	// begin inline asm
	mov.b64 %fd22, {%r39,%r40};
	// end inline asm
	add.f64 	%fd23, %fd21, %fd22;
	// begin inline asm
	mov.b64 {%r41,%r42}, %fd23;
	// end inline asm
	shfl.sync.down.b32	%r44|%p18, %r42, 4, 31, -1;
	shfl.sync.down.b32	%r43|%p19, %r41, 4, 31, -1;
	// begin inline asm
	mov.b64 %fd24, {%r43,%r44};
	// end inline asm
	add.f64 	%fd25, %fd23, %fd24;
	// begin inline asm
	mov.b64 {%r45,%r46}, %fd25;
	// end inline asm
	shfl.sync.down.b32	%r48|%p20, %r46, 2, 31, -1;
	shfl.sync.down.b32	%r47|%p21, %r45, 2, 31, -1;
	// begin inline asm
	mov.b64 %fd26, {%r47,%r48};
	// end inline asm
	add.f64 	%fd27, %fd25, %fd26;
	// begin inline asm
	mov.b64 {%r49,%r50}, %fd27;
	// end inline asm
	shfl.sync.down.b32	%r52|%p22, %r50, 1, 31, -1;
	shfl.sync.down.b32	%r51|%p23, %r49, 1, 31, -1;
	// begin inline asm
	mov.b64 %fd28, {%r51,%r52};
	// end inline asm
	add.f64 	%fd6, %fd27, %fd28;
	setp.ne.s32 	%p24, %r1, 0;
	@%p24 bra 	$L__BB0_8;
	cvta.to.global.u64 	%rd6, %rd2;
	atom.global.add.f64 	%fd29, [%rd6], %fd6;
$L__BB0_8:
	ret;

}


// ===== COMPILED SASS (sm_100) =====

	.target	sm_100

	.elftype	@"ET_EXEC"


//--------------------- .note.nv.tkinfo           --------------------------
	.section	.note.nv.tkinfo,"",@"SHT_NOTE"
	.sectionflags	@"SHF_NOTE_NV_TKINFO"
	.tkinfo
        /*0018*/ 	.word	0x00000002
        /*0030*/ 	.string	""
        /*0030*/ 	.string	"ptxas"
        /*0030*/ 	.string	"Cuda compilation tools, release 13.0, V13.0.88"
        /*0030*/ 	.string	"Build cuda_13.0.r13.0/compiler.36424714_0"
        /*0030*/ 	.string	"-arch sm_100 -m 64 "



//--------------------- .note.nv.cuinfo           --------------------------
	.section	.note.nv.cuinfo,"",@"SHT_NOTE"
	.sectionflags	@"SHF_NOTE_NV_CUINFO"
        /*0018*/ 	.short	0x0002
        /*001a*/ 	.short	0x0064
        /*001c*/ 	.short	0x0082
	.zero		2


//--------------------- .nv.info                  --------------------------
	.section	.nv.info,"",@"SHT_CUDA_INFO"
	.align	4


	//----- nvinfo : EIATTR_REGCOUNT
	.align		4
        /*0000*/ 	.byte	0x04, 0x2f
        /*0002*/ 	.short	(.L_1 - .L_0)
	.align		4
.L_0:
        /*0004*/ 	.word	index@(_Z14reduction_smemPdiS_)
        /*0008*/ 	.word	0x00000012


	//----- nvinfo : EIATTR_FRAME_SIZE
	.align		4
.L_1:
        /*000c*/ 	.byte	0x04, 0x11
        /*000e*/ 	.short	(.L_3 - .L_2)
	.align		4
.L_2:
        /*0010*/ 	.word	index@(_Z14reduction_smemPdiS_)
        /*0014*/ 	.word	0x00000000


	//----- nvinfo : EIATTR_MIN_STACK_SIZE
	.align		4
.L_3:
        /*0018*/ 	.byte	0x04, 0x12
        /*001a*/ 	.short	(.L_5 - .L_4)
	.align		4
.L_4:
        /*001c*/ 	.word	index@(_Z14reduction_smemPdiS_)
        /*0020*/ 	.word	0x00000000
.L_5:


//--------------------- .nv.compat                --------------------------
	.section	.nv.compat,"",@"SHT_CUDA_COMPAT_INFO"
	.align	4
        /*0000*/ 	.byte	0x02, 0x09, 0x00, 0x00, 0x02, 0x02, 0x01, 0x00, 0x02, 0x05, 0x05, 0x00, 0x03, 0x07, 0x01, 0x01
        /*0010*/ 	.byte	0x02, 0x03, 0x00, 0x00, 0x02, 0x06, 0x01, 0x00, 0x04, 0x0b, 0x08, 0x00, 0x01, 0x00, 0x00, 0x00
        /*0020*/ 	.byte	0x00, 0x00, 0x00, 0x00


//--------------------- .nv.info._Z14reduction_smemPdiS_ --------------------------
	.section	.nv.info._Z14reduction_smemPdiS_,"",@"SHT_CUDA_INFO"
	.sectionflags	@""
	.align	4


	//----- nvinfo : EIATTR_CUDA_API_VERSION
	.align		4
        /*0000*/ 	.byte	0x04, 0x37
        /*0002*/ 	.short	(.L_7 - .L_6)
.L_6:
        /*0004*/ 	.word	0x00000082


	//----- nvinfo : EIATTR_KPARAM_INFO
	.align		4
.L_7:
        /*0008*/ 	.byte	0x04, 0x17
        /*000a*/ 	.short	(.L_9 - .L_8)
.L_8:
        /*000c*/ 	.word	0x00000000
        /*0010*/ 	.short	0x0002
        /*0012*/ 	.short	0x0010
        /*0014*/ 	.byte	0x00, 0xf5, 0x21, 0x00


	//----- nvinfo : EIATTR_KPARAM_INFO
	.align		4
.L_9:
        /*0018*/ 	.byte	0x04, 0x17
        /*001a*/ 	.short	(.L_11 - .L_10)
.L_10:
        /*001c*/ 	.word	0x00000000
        /*0020*/ 	.short	0x0001
        /*0022*/ 	.short	0x0008
        /*0024*/ 	.byte	0x00, 0xf0, 0x11, 0x00


	//----- nvinfo : EIATTR_KPARAM_INFO
	.align		4
.L_11:
        /*0028*/ 	.byte	0x04, 0x17
        /*002a*/ 	.short	(.L_13 - .L_12)
.L_12:
        /*002c*/ 	.word	0x00000000
        /*0030*/ 	.short	0x0000
        /*0032*/ 	.short	0x0000
        /*0034*/ 	.byte	0x00, 0xf5, 0x21, 0x00


	//----- nvinfo : EIATTR_SPARSE_MMA_MASK
	.align		4
.L_13:
        /*0038*/ 	.byte	0x03, 0x50
        /*003a*/ 	.short	0x0000


	//----- nvinfo : EIATTR_MAXREG_COUNT
	.align		4
        /*003c*/ 	.byte	0x03, 0x1b
        /*003e*/ 	.short	0x00ff


	//----- nvinfo : EIATTR_NUM_BARRIERS
	.align		4
        /*0040*/ 	.byte	0x02, 0x4c
        /*0042*/ 	.byte	0x01
	.zero		1


	//----- nvinfo : EIATTR_MERCURY_ISA_VERSION
	.align		4
        /*0044*/ 	.byte	0x03, 0x5f
        /*0046*/ 	.short	0x0101


	//----- nvinfo : EIATTR_COOP_GROUP_MASK_REGIDS
	.align		4
        /*0048*/ 	.byte	0x04, 0x29
        /*004a*/ 	.short	(.L_15 - .L_14)


	//   ....[0]....
.L_14:
        /*004c*/ 	.word	0xffffffff


	//   ....[1]....
        /*0050*/ 	.word	0xffffffff


	//   ....[2]....
        /*0054*/ 	.word	0xffffffff


	//   ....[3]....
        /*0058*/ 	.word	0xffffffff


	//   ....[4]....
        /*005c*/ 	.word	0xffffffff


	//   ....[5]....
        /*0060*/ 	.word	0xffffffff


	//   ....[6]....
        /*0064*/ 	.word	0xffffffff


	//   ....[7]....
        /*0068*/ 	.word	0xffffffff


	//   ....[8]....
        /*006c*/ 	.word	0xffffffff


	//   ....[9]....
        /*0070*/ 	.word	0xffffffff


	//   ....[10]....
        /*0074*/ 	.word	0xffffffff


	//   ....[11]....
        /*0078*/ 	.word	0xffffffff


	//   ....[12]....
        /*007c*/ 	.word	0xffffffff


	//   ....[13]....
        /*0080*/ 	.word	0xffffffff


	//   ....[14]....
        /*0084*/ 	.word	0xffffffff


	//   ....[15]....
        /*0088*/ 	.word	0xffffffff


	//   ....[16]....
        /*008c*/ 	.word	0xffffffff


	//   ....[17]....
        /*0090*/ 	.word	0xffffffff


	//   ....[18]....
        /*0094*/ 	.word	0xffffffff


	//   ....[19]....
        /*0098*/ 	.word	0xffffffff


	//----- nvinfo : EIATTR_COOP_GROUP_INSTR_OFFSETS
	.align		4
.L_15:
        /*009c*/ 	.byte	0x04, 0x28
        /*009e*/ 	.short	(.L_17 - .L_16)


	//   ....[0]....
.L_16:
        /*00a0*/ 	.word	0x00000120


	//   ....[1]....
        /*00a4*/ 	.word	0x00000130


	//   ....[2]....
        /*00a8*/ 	.word	0x00000150


	//   ....[3]....
        /*00ac*/ 	.word	0x00000160


	//   ....[4]....
        /*00b0*/ 	.word	0x000001a0


	//   ....[5]....
        /*00b4*/ 	.word	0x000001b0


	//   ....[6]....
        /*00b8*/ 	.word	0x000001f0


	//   ....[7]....
        /*00bc*/ 	.word	0x00000200


	//   ....[8]....
        /*00c0*/ 	.word	0x00000220


	//   ....[9]....
        /*00c4*/ 	.word	0x00000230


	//   ....[10]....
        /*00c8*/ 	.word	0x000002a0


	//   ....[11]....
        /*00cc*/ 	.word	0x000002b0


	//   ....[12]....
        /*00d0*/ 	.word	0x000002d0


	//   ....[13]....
        /*00d4*/ 	.word	0x000002e0


	//   ....[14]....
        /*00d8*/ 	.word	0x00000300


	//   ....[15]....
        /*00dc*/ 	.word	0x00000310


	//   ....[16]....
        /*00e0*/ 	.word	0x00000330


	//   ....[17]....
        /*00e4*/ 	.word	0x00000340


	//   ....[18]....
        /*00e8*/ 	.word	0x00000360


	//   ....[19]....
        /*00ec*/ 	.word	0x00000370


	//----- nvinfo : EIATTR_VRC_CTA_INIT_COUNT
	.align		4
.L_17:
        /*00f0*/ 	.byte	0x02, 0x4a
	.zero		1
	.zero		1


	//----- nvinfo : EIATTR_EXIT_INSTR_OFFSETS
	.align		4
        /*00f4*/ 	.byte	0x04, 0x1c
        /*00f6*/ 	.short	(.L_19 - .L_18)


	//   ....[0]....
.L_18:
        /*00f8*/ 	.word	0x00000380


	//   ....[1]....
        /*00fc*/ 	.word	0x000003c0


	//----- nvinfo : EIATTR_CBANK_PARAM_SIZE
	.align		4
.L_19:
        /*0100*/ 	.byte	0x03, 0x19
        /*0102*/ 	.short	0x0018


	//----- nvinfo : EIATTR_PARAM_CBANK
	.align		4
        /*0104*/ 	.byte	0x04, 0x0a
        /*0106*/ 	.short	(.L_21 - .L_20)
	.align		4
.L_20:
        /*0108*/ 	.word	index@(.nv.constant0._Z14reduction_smemPdiS_)
        /*010c*/ 	.short	0x0380
        /*010e*/ 	.short	0x0018


	//----- nvinfo : EIATTR_SW_WAR
	.align		4
.L_21:
        /*0110*/ 	.byte	0x04, 0x36
        /*0112*/ 	.short	(.L_23 - .L_22)
.L_22:
        /*0114*/ 	.word	0x00000008
.L_23:


//--------------------- .nv.callgraph             --------------------------
	.section	.nv.callgraph,"",@"SHT_CUDA_CALLGRAPH"
	.align	4
	.sectionentsize	8
	.align		4
        /*0000*/ 	.word	0x00000000
	.align		4
        /*0004*/ 	.word	0xffffffff
	.align		4
        /*0008*/ 	.word	0x00000000
	.align		4
        /*000c*/ 	.word	0xfffffffe
	.align		4
        /*0010*/ 	.word	0x00000000
	.align		4
        /*0014*/ 	.word	0xfffffffd
	.align		4
        /*0018*/ 	.word	0x00000000
	.align		4
        /*001c*/ 	.word	0xfffffffc


//--------------------- .text._Z14reduction_smemPdiS_ --------------------------
	.section	.text._Z14reduction_smemPdiS_,"ax",@progbits
	.align	128
        .global         _Z14reduction_smemPdiS_
        .type           _Z14reduction_smemPdiS_,@function
        .size           _Z14reduction_smemPdiS_,(.L_x_1 - _Z14reduction_smemPdiS_)
        .other          _Z14reduction_smemPdiS_,@"STO_CUDA_ENTRY STV_DEFAULT"
_Z14reduction_smemPdiS_:
.text._Z14reduction_smemPdiS_:
[----:B------:R-:W-:Y:S01]  /*0000*/  LDC R1, c[0x0][0x37c] ;  /* 0x0000df00ff017b82 */ /* 0x000fe20000000800 */
[----:B------:R-:W0:Y:S07]  /*0010*/  S2R R0, SR_TID.X ;  /* 0x0000000000007919 */ /* 0x000e2e0000002100 */
[----:B------:R-:W0:Y:S01]  /*0020*/  S2UR UR4, SR_CTAID.X ;  /* 0x00000000000479c3 */ /* 0x000e220000002500 */
[----:B------:R-:W1:Y:S01]  /*0030*/  LDCU UR5, c[0x0][0x388] ;  /* 0x00007100ff0577ac */ /* 0x000e620008000800 */
[----:B------:R-:W-:-:S06]  /*0040*/  CS2R R2, SRZ ;  /* 0x0000000000027805 */ /* 0x000fcc000001ff00 */
[----:B------:R-:W0:Y:S02]  /*0050*/  LDC R7, c[0x0][0x360] ;  /* 0x0000d800ff077b82 */ /* 0x000e240000000800 */
[----:B0-----:R-:W-:-:S05]  /*0060*/  IMAD R7, R7, UR4, R0 ;  /* 0x0000000407077c24 */ /* 0x001fca000f8e0200 */
[----:B-1----:R-:W-:Y:S01]  /*0070*/  ISETP.GE.AND P0, PT, R7, UR5, PT ;  /* 0x0000000507007c0c */ /* 0x002fe2000bf06270 */
[----:B------:R-:W0:-:S12]  /*0080*/  LDCU.64 UR4, c[0x0][0x358] ;  /* 0x00006b00ff0477ac */ /* 0x000e180008000a00 */
[----:B------:R-:W1:Y:S02]  /*0090*/  @!P0 LDC.64 R4, c[0x0][0x380] ;  /* 0x0000e000ff048b82 */ /* 0x000e640000000a00 */
[----:B-1----:R-:W-:-:S05]  /*00a0*/  @!P0 IMAD.WIDE R4, R7, 0x8, R4 ;  /* 0x0000000807048825 */ /* 0x002fca00078e0204 */
[----:B0-----:R0:W2:Y:S01]  /*00b0*/  @!P0 LDG.E.64 R2, desc[UR4][R4.64] ;  /* 0x0000000404028981 */ /* 0x0010a2000c1e1b00 */
[C---:B------:R-:W-:Y:S02]  /*00c0*/  LOP3.LUT P0, RZ, R0.reuse, 0x1f, RZ, 0xc0, !PT ;  /* 0x0000001f00ff7812 */ /* 0x040fe4000780c0ff */
[----:B------:R-:W-:-:S11]  /*00d0*/  ISETP.GT.U32.AND P1, PT, R0, 0x1f, PT ;  /* 0x0000001f0000780c */ /* 0x000fd60003f24070 */
[----:B0-----:R-:W0:Y:S01]  /*00e0*/  @!P0 S2R R5, SR_CgaCtaId ;  /* 0x0000000000058919 */ /* 0x001e220000008800 */
[----:B------:R-:W-:-:S04]  /*00f0*/  @!P0 MOV R4, 0x400 ;  /* 0x0000040000048802 */ /* 0x000fc80000000f00 */
[----:B0-----:R-:W-:-:S04]  /*0100*/  @!P0 LEA R5, R5, R4, 0x18 ;  /* 0x0000000405058211 */ /* 0x001fc800078ec0ff */
[----:B------:R-:W-:Y:S01]  /*0110*/  @!P0 LEA.HI R15, R0, R5, RZ, 0x1e ;  /* 0x00000005000f8211 */ /* 0x000fe200078ff0ff */
[----:B--2---:R-:W-:Y:S04]  /*0120*/  SHFL.DOWN PT, R7, R3, 0x10, 0x1f ;  /* 0x0a001f0003077f89 */ /* 0x004fe800000e0000 */
[----:B------:R-:W0:Y:S02]  /*0130*/  SHFL.DOWN PT, R6, R2, 0x10, 0x1f ;  /* 0x0a001f0002067f89 */ /* 0x000e2400000e0000 */
[----:B0-----:R-:W-:-:S07]  /*0140*/  DADD R6, R6, R2 ;  /* 0x0000000006067229 */ /* 0x001fce0000000002 */
[----:B------:R-:W-:Y:S04]  /*0150*/  SHFL.DOWN PT, R9, R7, 0x8, 0x1f ;  /* 0x09001f0007097f89 */ /* 0x000fe800000e0000 */
[----:B------:R-:W0:Y:S02]  /*0160*/  SHFL.DOWN PT, R8, R6, 0x8, 0x1f ;  /* 0x09001f0006087f89 */ /* 0x000e2400000e0000 */
[----:B0-----:R-:W-:Y:S01]  /*0170*/  DADD R8, R6, R8 ;  /* 0x0000000006087229 */ /* 0x001fe20000000008 */
[----:B------:R-:W0:Y:S01]  /*0180*/  @!P1 S2R R7, SR_CgaCtaId ;  /* 0x0000000000079919 */ /* 0x000e220000008800 */
[----:B------:R-:W-:-:S05]  /*0190*/  @!P1 MOV R6, 0x400 ;  /* 0x0000040000069802 */ /* 0x000fca0000000f00 */
[----:B------:R-:W-:Y:S04]  /*01a0*/  SHFL.DOWN PT, R11, R9, 0x4, 0x1f ;  /* 0x08801f00090b7f89 */ /* 0x000fe800000e0000 */
[----:B------:R-:W1:Y:S01]  /*01b0*/  SHFL.DOWN PT, R10, R8, 0x4, 0x1f ;  /* 0x08801f00080a7f89 */ /* 0x000e6200000e0000 */
[----:B0-----:R-:W-:Y:S01]  /*01c0*/  @!P1 LEA R7, R7, R6, 0x18 ;  /* 0x0000000607079211 */ /* 0x001fe200078ec0ff */
[----:B-1----:R-:W-:-:S04]  /*01d0*/  DADD R10, R8, R10 ;  /* 0x00000000080a7229 */ /* 0x002fc8000000000a */
[----:B------:R-:W-:-:S03]  /*01e0*/  @!P1 IMAD R14, R0, 0x8, R7 ;  /* 0x00000008000e9824 */ /* 0x000fc600078e0207 */
[----:B------:R-:W-:Y:S04]  /*01f0*/  SHFL.DOWN PT, R13, R11, 0x2, 0x1f ;  /* 0x08401f000b0d7f89 */ /* 0x000fe800000e0000 */
[----:B------:R-:W0:Y:S02]  /*0200*/  SHFL.DOWN PT, R12, R10, 0x2, 0x1f ;  /* 0x08401f000a0c7f89 */ /* 0x000e2400000e0000 */
[----:B0-----:R-:W-:-:S07]  /*0210*/  DADD R12, R10, R12 ;  /* 0x000000000a0c7229 */ /* 0x001fce000000000c */
[----:B------:R-:W-:Y:S04]  /*0220*/  SHFL.DOWN PT, R3, R13, 0x1, 0x1f ;  /* 0x08201f000d037f89 */ /* 0x000fe800000e0000 */
[----:B------:R-:W0:Y:S02]  /*0230*/  SHFL.DOWN PT, R2, R12, 0x1, 0x1f ;  /* 0x08201f000c027f89 */ /* 0x000e2400000e0000 */
[----:B0-----:R-:W-:Y:S01]  /*0240*/  DADD R10, R12, R2 ;  /* 0x000000000c0a7229 */ /* 0x001fe20000000002 */
[----:B------:R-:W-:-:S06]  /*0250*/  CS2R R2, SRZ ;  /* 0x0000000000027805 */ /* 0x000fcc000001ff00 */
[----:B------:R-:W-:Y:S01]  /*0260*/  @!P0 STS.64 [R15], R10 ;  /* 0x0000000a0f008388 */ /* 0x000fe20000000a00 */
[----:B------:R-:W-:Y:S01]  /*0270*/  BAR.SYNC.DEFER_BLOCKING 0x0 ;  /* 0x0000000000007b1d */ /* 0x000fe20000010000 */
[----:B------:R-:W-:-:S05]  /*0280*/  ISETP.NE.AND P0, PT, R0, RZ, PT ;  /* 0x000000ff0000720c */ /* 0x000fca0003f05270 */
[----:B------:R-:W0:Y:S04]  /*0290*/  @!P1 LDS.64 R2, [R14] ;  /* 0x000000000e029984 */ /* 0x000e280000000a00 */
[----:B0-----:R-:W-:Y:S04]  /*02a0*/  SHFL.DOWN PT, R5, R3, 0x10, 0x1f ;  /* 0x0a001f0003057f89 */ /* 0x001fe800000e0000 */
[----:B------:R-:W0:Y:S02]  /*02b0*/  SHFL.DOWN PT, R4, R2, 0x10, 0x1f ;  /* 0x0a001f0002047f89 */ /* 0x000e2400000e0000 */
[----:B0-----:R-:W-:-:S07]  /*02c0*/  DADD R4, R4, R2 ;  /* 0x0000000004047229 */ /* 0x001fce0000000002 */
[----:B------:R-:W-:Y:S04]  /*02d0*/  SHFL.DOWN PT, R7, R5, 0x8, 0x1f ;  /* 0x09001f0005077f89 */ /* 0x000fe800000e0000 */
        /* <DEDUP_REMOVED lines=8> */
[----:B------:R0:W1:Y:S04]  /*0360*/  SHFL.DOWN PT, R3, R11, 0x1, 0x1f ;  /* 0x08201f000b037f89 */ /* 0x00006800000e0000 */
[----:B------:R0:W2:Y:S01]  /*0370*/  SHFL.DOWN PT, R2, R10, 0x1, 0x1f ;  /* 0x08201f000a027f89 */ /* 0x0000a200000e0000 */
[----:B------:R-:W-:Y:S05]  /*0380*/  @P0 EXIT ;  /* 0x000000000000094d */ /* 0x000fea0003800000 */
[----:B------:R-:W3:Y:S01]  /*0390*/  LDC.64 R4, c[0x0][0x390] ;  /* 0x0000e400ff047b82 */ /* 0x000ee20000000a00 */
[----:B-12---:R-:W-:-:S07]  /*03a0*/  DADD R2, R10, R2 ;  /* 0x000000000a027229 */ /* 0x006fce0000000002 */
[----:B---3--:R-:W-:Y:S01]  /*03b0*/  REDG.E.ADD.F64.RN.STRONG.GPU desc[UR4][R4.64], R2 ;  /* 0x00000002040079a6 */ /* 0x008fe2000c12ff04 */
[----:B------:R-:W-:Y:S05]  /*03c0*/  EXIT ;  /* 0x000000000000794d */ /* 0x000fea0003800000 */
.L_x_0:
[----:B------:R-:W-:-:S00]  /*03d0*/  BRA `(.L_x_0) ;  /* 0xfffffffc00fc7947 */ /* 0x000fc0000383ffff */
[----:B------:R-:W-:-:S00]  /*03e0*/  NOP ;  /* 0x0000000000007918 */ /* 0x000fc00000000000 */
        /* <DEDUP_REMOVED lines=9> */
.L_x_1:


//--------------------- .nv.shared._Z14reduction_smemPdiS_ --------------------------
	.section	.nv.shared._Z14reduction_smemPdiS_,"aw",@nobits
	.sectionflags	@""
	.align	8
.nv.shared._Z14reduction_smemPdiS_:
	.zero		1280


//--------------------- .nv.shared.reserved.0     --------------------------
	.section	.nv.shared.reserved.0,"aw",@nobits
	.weak		__nv_reservedSMEM_offset_0_alias
	.size		__nv_reservedSMEM_offset_0_alias, 0, 64
	.other		__nv_reservedSMEM_offset_0_alias,@"STO_CUDA_RESERVED_SHARED STV_DEFAULT"
__nv_reservedSMEM_offset_0_alias:
	.zero		0
	.zero		64


//--------------------- .nv.constant0._Z14reduction_smemPdiS_ --------------------------
	.section	.nv.constant0._Z14reduction_smemPdiS_,"a",@progbits
	.sectionflags	@""
	.align	4
.nv.constant0._Z14reduction_smemPdiS_:
	.zero		920


//--------------------- SYMBOLS --------------------------

	.type		.nv.reservedSmem.offset0,@object
	.size		.nv.reservedSmem.offset0,0x4
	.type		.nv.reservedSmem.cap,@object
	.size		.nv.reservedSmem.cap,0x4
